//
// Generated by NVIDIA NVVM Compiler
//
// Compiler Build ID: CL-36424714
// Cuda compilation tools, release 13.0, V13.0.88
// Based on NVVM 20.0.0
//

.version 9.0
.target sm_100
.address_size 64

	// .globl	_Z13vector_reducePfS_S_

.visible .entry _Z13vector_reducePfS_S_(
	.param .u64 .ptr .align 1 _Z13vector_reducePfS_S__param_0,
	.param .u64 .ptr .align 1 _Z13vector_reducePfS_S__param_1,
	.param .u64 .ptr .align 1 _Z13vector_reducePfS_S__param_2
)
{
	.reg .b32 	%r<5>;
	.reg .b32 	%f<4>;
	.reg .b64 	%rd<11>;

	ld.param.u64 	%rd1, [_Z13vector_reducePfS_S__param_0];
	ld.param.u64 	%rd2, [_Z13vector_reducePfS_S__param_1];
	ld.param.u64 	%rd3, [_Z13vector_reducePfS_S__param_2];
	cvta.to.global.u64 	%rd4, %rd3;
	cvta.to.global.u64 	%rd5, %rd2;
	cvta.to.global.u64 	%rd6, %rd1;
	mov.u32 	%r1, %tid.x;
	mov.u32 	%r2, %ctaid.x;
	mov.u32 	%r3, %ntid.x;
	mad.lo.s32 	%r4, %r2, %r3, %r1;
	mul.wide.s32 	%rd7, %r4, 4;
	add.s64 	%rd8, %rd6, %rd7;
	ld.global.f32 	%f1, [%rd8];
	add.s64 	%rd9, %rd5, %rd7;
	ld.global.f32 	%f2, [%rd9];
	add.f32 	%f3, %f1, %f2;
	add.s64 	%rd10, %rd4, %rd7;
	st.global.f32 	[%rd10], %f3;
	ret;

}


// ===== COMPILED SASS (sm_100) =====

	.target	sm_100

	.elftype	@"ET_EXEC"


//--------------------- .note.nv.tkinfo           --------------------------
	.section	.note.nv.tkinfo,"",@"SHT_NOTE"
	.sectionflags	@"SHF_NOTE_NV_TKINFO"
	.tkinfo
        /*0018*/ 	.word	0x00000002
        /*0030*/ 	.string	""
        /*0030*/ 	.string	"ptxas"
        /*0030*/ 	.string	"Cuda compilation tools, release 13.0, V13.0.88"
        /*0030*/ 	.string	"Build cuda_13.0.r13.0/compiler.36424714_0"
        /*0030*/ 	.string	"-arch sm_100 -m 64 "



//--------------------- .note.nv.cuinfo           --------------------------
	.section	.note.nv.cuinfo,"",@"SHT_NOTE"
	.sectionflags	@"SHF_NOTE_NV_CUINFO"
        /*0018*/ 	.short	0x0002
        /*001a*/ 	.short	0x0064
        /*001c*/ 	.short	0x0082
	.zero		2


//--------------------- .nv.info                  --------------------------
	.section	.nv.info,"",@"SHT_CUDA_INFO"
	.align	4


	//----- nvinfo : EIATTR_REGCOUNT
	.align		4
        /*0000*/ 	.byte	0x04, 0x2f
        /*0002*/ 	.short	(.L_1 - .L_0)
	.align		4
.L_0:
        /*0004*/ 	.word	index@(_Z13vector_reducePfS_S_)
        /*0008*/ 	.word	0x0000000c


	//----- nvinfo : EIATTR_FRAME_SIZE
	.align		4
.L_1:
        /*000c*/ 	.byte	0x04, 0x11
        /*000e*/ 	.short	(.L_3 - .L_2)
	.align		4
.L_2:
        /*0010*/ 	.word	index@(_Z13vector_reducePfS_S_)
        /*0014*/ 	.word	0x00000000


	//----- nvinfo : EIATTR_MIN_STACK_SIZE
	.align		4
.L_3:
        /*0018*/ 	.byte	0x04, 0x12
        /*001a*/ 	.short	(.L_5 - .L_4)
	.align		4
.L_4:
        /*001c*/ 	.word	index@(_Z13vector_reducePfS_S_)
        /*0020*/ 	.word	0x00000000
.L_5:


//--------------------- .nv.compat                --------------------------
	.section	.nv.compat,"",@"SHT_CUDA_COMPAT_INFO"
	.align	4
        /*0000*/ 	.byte	0x02, 0x09, 0x00, 0x00, 0x02, 0x02, 0x01, 0x00, 0x02, 0x05, 0x05, 0x00, 0x03, 0x07, 0x01, 0x01
        /*0010*/ 	.byte	0x02, 0x03, 0x00, 0x00, 0x02, 0x06, 0x01, 0x00, 0x04, 0x0b, 0x08, 0x00, 0x09, 0x00, 0x00, 0x00
        /*0020*/ 	.byte	0x00, 0x00, 0x00, 0x00


//--------------------- .nv.info._Z13vector_reducePfS_S_ --------------------------
	.section	.nv.info._Z13vector_reducePfS_S_,"",@"SHT_CUDA_INFO"
	.sectionflags	@""
	.align	4


	//----- nvinfo : EIATTR_CUDA_API_VERSION
	.align		4
        /*0000*/ 	.byte	0x04, 0x37
        /*0002*/ 	.short	(.L_7 - .L_6)
.L_6:
        /*0004*/ 	.word	0x00000082


	//----- nvinfo : EIATTR_KPARAM_INFO
	.align		4
.L_7:
        /*0008*/ 	.byte	0x04, 0x17
        /*000a*/ 	.short	(.L_9 - .L_8)
.L_8:
        /*000c*/ 	.word	0x00000000
        /*0010*/ 	.short	0x0002
        /*0012*/ 	.short	0x0010
        /*0014*/ 	.byte	0x00, 0xf5, 0x21, 0x00


	//----- nvinfo : EIATTR_KPARAM_INFO
	.align		4
.L_9:
        /*0018*/ 	.byte	0x04, 0x17
        /*001a*/ 	.short	(.L_11 - .L_10)
.L_10:
        /*001c*/ 	.word	0x00000000
        /*0020*/ 	.short	0x0001
        /*0022*/ 	.short	0x0008
        /*0024*/ 	.byte	0x00, 0xf5, 0x21, 0x00


	//----- nvinfo : EIATTR_KPARAM_INFO
	.align		4
.L_11:
        /*0028*/ 	.byte	0x04, 0x17
        /*002a*/ 	.short	(.L_13 - .L_12)
.L_12:
        /*002c*/ 	.word	0x00000000
        /*0030*/ 	.short	0x0000
        /*0032*/ 	.short	0x0000
        /*0034*/ 	.byte	0x00, 0xf5, 0x21, 0x00


	//----- nvinfo : EIATTR_SPARSE_MMA_MASK
	.align		4
.L_13:
        /*0038*/ 	.byte	0x03, 0x50
        /*003a*/ 	.short	0x0000


	//----- nvinfo : EIATTR_MAXREG_COUNT
	.align		4
        /*003c*/ 	.byte	0x03, 0x1b
        /*003e*/ 	.short	0x00ff


	//----- nvinfo : EIATTR_MERCURY_ISA_VERSION
	.align		4
        /*0040*/ 	.byte	0x03, 0x5f
        /*0042*/ 	.short	0x0101


	//----- nvinfo : EIATTR_VRC_CTA_INIT_COUNT
	.align		4
        /*0044*/ 	.byte	0x02, 0x4a
	.zero		1
	.zero		1


	//----- nvinfo : EIATTR_EXIT_INSTR_OFFSETS
	.align		4
        /*0048*/ 	.byte	0x04, 0x1c
        /*004a*/ 	.short	(.L_15 - .L_14)


	//   ....[0]....
.L_14:
        /*004c*/ 	.word	0x00000100


	//----- nvinfo : EIATTR_CBANK_PARAM_SIZE
	.align		4
.L_15:
        /*0050*/ 	.byte	0x03, 0x19
        /*0052*/ 	.short	0x0018


	//----- nvinfo : EIATTR_PARAM_CBANK
	.align		4
        /*0054*/ 	.byte	0x04, 0x0a
        /*0056*/ 	.short	(.L_17 - .L_16)
	.align		4
.L_16:
        /*0058*/ 	.word	index@(.nv.constant0._Z13vector_reducePfS_S_)
        /*005c*/ 	.short	0x0380
        /*005e*/ 	.short	0x0018


	//----- nvinfo : EIATTR_SW_WAR
	.align		4
.L_17:
        /*0060*/ 	.byte	0x04, 0x36
        /*0062*/ 	.short	(.L_19 - .L_18)
.L_18:
        /*0064*/ 	.word	0x00000008
.L_19:


//--------------------- .nv.callgraph             --------------------------
	.section	.nv.callgraph,"",@"SHT_CUDA_CALLGRAPH"
	.align	4
	.sectionentsize	8
	.align		4
        /*0000*/ 	.word	0x00000000
	.align		4
        /*0004*/ 	.word	0xffffffff
	.align		4
        /*0008*/ 	.word	0x00000000
	.align		4
        /*000c*/ 	.word	0xfffffffe
	.align		4
        /*0010*/ 	.word	0x00000000
	.align		4
        /*0014*/ 	.word	0xfffffffd
	.align		4
        /*0018*/ 	.word	0x00000000
	.align		4
        /*001c*/ 	.word	0xfffffffc


//--------------------- .text._Z13vector_reducePfS_S_ --------------------------
	.section	.text._Z13vector_reducePfS_S_,"ax",@progbits
	.align	128
        .global         _Z13vector_reducePfS_S_
        .type           _Z13vector_reducePfS_S_,@function
        .size           _Z13vector_reducePfS_S_,(.L_x_1 - _Z13vector_reducePfS_S_)
        .other          _Z13vector_reducePfS_S_,@"STO_CUDA_ENTRY STV_DEFAULT"
_Z13vector_reducePfS_S_:
.text._Z13vector_reducePfS_S_:
[----:B------:R-:W-:Y:S01]  /*0000*/  LDC R1, c[0x0][0x37c] ;  /* 0x0000df00ff017b82 */ /* 0x000fe20000000800 */
[----:B------:R-:W0:Y:S07]  /*0010*/  S2R R9, SR_TID.X ;  /* 0x0000000000097919 */ /* 0x000e2e0000002100 */
[----:B------:R-:W0:Y:S01]  /*0020*/  S2UR UR6, SR_CTAID.X ;  /* 0x00000000000679c3 */ /* 0x000e220000002500 */
[----:B------:R-:W1:Y:S07]  /*0030*/  LDCU.64 UR4, c[0x0][0x358] ;  /* 0x00006b00ff0477ac */ /* 0x000e6e0008000a00 */
[----:B------:R-:W0:Y:S08]  /*0040*/  LDC R0, c[0x0][0x360] ;  /* 0x0000d800ff007b82 */ /* 0x000e300000000800 */
[----:B------:R-:W2:Y:S08]  /*0050*/  LDC.64 R2, c[0x0][0x380] ;  /* 0x0000e000ff027b82 */ /* 0x000eb00000000a00 */
[----:B------:R-:W3:Y:S01]  /*0060*/  LDC.64 R4, c[0x0][0x388] ;  /* 0x0000e200ff047b82 */ /* 0x000ee20000000a00 */
[----:B0-----:R-:W-:-:S07]  /*0070*/  IMAD R9, R0, UR6, R9 ;  /* 0x0000000600097c24 */ /* 0x001fce000f8e0209 */
[----:B------:R-:W0:Y:S01]  /*0080*/  LDC.64 R6, c[0x0][0x390] ;  /* 0x0000e400ff067b82 */ /* 0x000e220000000a00 */
[----:B--2---:R-:W-:-:S06]  /*0090*/  IMAD.WIDE R2, R9, 0x4, R2 ;  /* 0x0000000409027825 */ /* 0x004fcc00078e0202 */
[----:B-1----:R-:W2:Y:S01]  /*00a0*/  LDG.E R2, desc[UR4][R2.64] ;  /* 0x0000000402027981 */ /* 0x002ea2000c1e1900 */
[----:B---3--:R-:W-:-:S06]  /*00b0*/  IMAD.WIDE R4, R9, 0x4, R4 ;  /* 0x0000000409047825 */ /* 0x008fcc00078e0204 */
[----:B------:R-:W2:Y:S01]  /*00c0*/  LDG.E R5, desc[UR4][R4.64] ;  /* 0x0000000404057981 */ /* 0x000ea2000c1e1900 */
[----:B0-----:R-:W-:-:S04]  /*00d0*/  IMAD.WIDE R6, R9, 0x4, R6 ;  /* 0x0000000409067825 */ /* 0x001fc800078e0206 */
[----:B--2---:R-:W-:-:S05]  /*00e0*/  FADD R9, R2, R5 ;  /* 0x0000000502097221 */ /* 0x004fca0000000000 */
[----:B------:R-:W-:Y:S01]  /*00f0*/  STG.E desc[UR4][R6.64], R9 ;  /* 0x0000000906007986 */ /* 0x000fe2000c101904 */
[----:B------:R-:W-:Y:S05]  /*0100*/  EXIT ;  /* 0x000000000000794d */ /* 0x000fea0003800000 */
.L_x_0:
[----:B------:R-:W-:-:S00]  /*0110*/  BRA `(.L_x_0) ;  /* 0xfffffffc00fc7947 */ /* 0x000fc0000383ffff */
[----:B------:R-:W-:-:S00]  /*0120*/  NOP ;  /* 0x0000000000007918 */ /* 0x000fc00000000000 */
        /* <DEDUP_REMOVED lines=13> */
.L_x_1:


//--------------------- .nv.shared.reserved.0     --------------------------
	.section	.nv.shared.reserved.0,"aw",@nobits
	.weak		__nv_reservedSMEM_offset_0_alias
	.size		__nv_reservedSMEM_offset_0_alias, 0, 64
	.other		__nv_reservedSMEM_offset_0_alias,@"STO_CUDA_RESERVED_SHARED STV_DEFAULT"
__nv_reservedSMEM_offset_0_alias:
	.zero		0
	.zero		64


//--------------------- .nv.constant0._Z13vector_reducePfS_S_ --------------------------
	.section	.nv.constant0._Z13vector_reducePfS_S_,"a",@progbits
	.sectionflags	@""
	.align	4
.nv.constant0._Z13vector_reducePfS_S_:
	.zero		920


//--------------------- SYMBOLS --------------------------

	.type		.nv.reservedSmem.offset0,@object
	.size		.nv.reservedSmem.offset0,0x4
